//
// Generated by NVIDIA NVVM Compiler
//
// Compiler Build ID: CL-36424714
// Cuda compilation tools, release 13.0, V13.0.88
// Based on NVVM 20.0.0
//

.version 9.0
.target sm_100
.address_size 64

	// .globl	_Z9matrixMulPfS_S_ii

.visible .entry _Z9matrixMulPfS_S_ii(
	.param .u64 .ptr .align 1 _Z9matrixMulPfS_S_ii_param_0,
	.param .u64 .ptr .align 1 _Z9matrixMulPfS_S_ii_param_1,
	.param .u64 .ptr .align 1 _Z9matrixMulPfS_S_ii_param_2,
	.param .u32 _Z9matrixMulPfS_S_ii_param_3,
	.param .u32 _Z9matrixMulPfS_S_ii_param_4
)
{
	.reg .pred 	%p<10>;
	.reg .b32 	%r<34>;
	.reg .b32 	%f<68>;
	.reg .b64 	%rd<53>;

	ld.param.u64 	%rd7, [_Z9matrixMulPfS_S_ii_param_0];
	ld.param.u64 	%rd8, [_Z9matrixMulPfS_S_ii_param_1];
	ld.param.u64 	%rd6, [_Z9matrixMulPfS_S_ii_param_2];
	ld.param.u32 	%r18, [_Z9matrixMulPfS_S_ii_param_3];
	ld.param.u32 	%r19, [_Z9matrixMulPfS_S_ii_param_4];
	cvta.to.global.u64 	%rd1, %rd8;
	cvta.to.global.u64 	%rd2, %rd7;
	mov.u32 	%r1, %tid.x;
	mov.u32 	%r2, %tid.y;
	setp.lt.s32 	%p1, %r18, 1;
	mov.f32 	%f67, 0f00000000;
	@%p1 bra 	$L__BB0_12;
	mul.lo.s32 	%r3, %r18, %r2;
	and.b32  	%r4, %r18, 7;
	setp.lt.u32 	%p2, %r18, 8;
	mov.f32 	%f67, 0f00000000;
	mov.b32 	%r32, 0;
	@%p2 bra 	$L__BB0_4;
	and.b32  	%r32, %r18, 2147483640;
	neg.s32 	%r30, %r32;
	shl.b32 	%r7, %r19, 3;
	mul.wide.u32 	%rd9, %r3, 4;
	add.s64 	%rd10, %rd9, %rd2;
	add.s64 	%rd52, %rd10, 16;
	mov.f32 	%f67, 0f00000000;
	mul.wide.s32 	%rd13, %r19, 4;
	mov.u32 	%r29, %r1;
$L__BB0_3:
	.pragma "nounroll";
	ld.global.f32 	%f17, [%rd52+-16];
	mul.wide.s32 	%rd11, %r29, 4;
	add.s64 	%rd12, %rd1, %rd11;
	ld.global.f32 	%f18, [%rd12];
	fma.rn.f32 	%f19, %f17, %f18, %f67;
	ld.global.f32 	%f20, [%rd52+-12];
	add.s64 	%rd14, %rd12, %rd13;
	ld.global.f32 	%f21, [%rd14];
	fma.rn.f32 	%f22, %f20, %f21, %f19;
	ld.global.f32 	%f23, [%rd52+-8];
	add.s64 	%rd15, %rd14, %rd13;
	ld.global.f32 	%f24, [%rd15];
	fma.rn.f32 	%f25, %f23, %f24, %f22;
	ld.global.f32 	%f26, [%rd52+-4];
	add.s64 	%rd16, %rd15, %rd13;
	ld.global.f32 	%f27, [%rd16];
	fma.rn.f32 	%f28, %f26, %f27, %f25;
	ld.global.f32 	%f29, [%rd52];
	add.s64 	%rd17, %rd16, %rd13;
	ld.global.f32 	%f30, [%rd17];
	fma.rn.f32 	%f31, %f29, %f30, %f28;
	ld.global.f32 	%f32, [%rd52+4];
	add.s64 	%rd18, %rd17, %rd13;
	ld.global.f32 	%f33, [%rd18];
	fma.rn.f32 	%f34, %f32, %f33, %f31;
	ld.global.f32 	%f35, [%rd52+8];
	add.s64 	%rd19, %rd18, %rd13;
	ld.global.f32 	%f36, [%rd19];
	fma.rn.f32 	%f37, %f35, %f36, %f34;
	ld.global.f32 	%f38, [%rd52+12];
	add.s64 	%rd20, %rd19, %rd13;
	ld.global.f32 	%f39, [%rd20];
	fma.rn.f32 	%f67, %f38, %f39, %f37;
	add.s32 	%r30, %r30, 8;
	add.s32 	%r29, %r29, %r7;
	add.s64 	%rd52, %rd52, 32;
	setp.ne.s32 	%p3, %r30, 0;
	@%p3 bra 	$L__BB0_3;
$L__BB0_4:
	setp.eq.s32 	%p4, %r4, 0;
	@%p4 bra 	$L__BB0_12;
	and.b32  	%r13, %r18, 3;
	setp.lt.u32 	%p5, %r4, 4;
	@%p5 bra 	$L__BB0_7;
	add.s32 	%r21, %r32, %r3;
	mul.wide.u32 	%rd21, %r21, 4;
	add.s64 	%rd22, %rd2, %rd21;
	ld.global.f32 	%f41, [%rd22];
	mad.lo.s32 	%r22, %r32, %r19, %r1;
	mul.wide.s32 	%rd23, %r22, 4;
	add.s64 	%rd24, %rd1, %rd23;
	ld.global.f32 	%f42, [%rd24];
	fma.rn.f32 	%f43, %f41, %f42, %f67;
	cvt.u64.u32 	%rd25, %r3;
	cvt.u64.u32 	%rd26, %r32;
	add.s64 	%rd27, %rd26, %rd25;
	shl.b64 	%rd28, %rd27, 2;
	add.s64 	%rd29, %rd2, %rd28;
	ld.global.f32 	%f44, [%rd29+4];
	mul.wide.s32 	%rd30, %r19, 4;
	add.s64 	%rd31, %rd24, %rd30;
	ld.global.f32 	%f45, [%rd31];
	fma.rn.f32 	%f46, %f44, %f45, %f43;
	ld.global.f32 	%f47, [%rd29+8];
	add.s64 	%rd32, %rd31, %rd30;
	ld.global.f32 	%f48, [%rd32];
	fma.rn.f32 	%f49, %f47, %f48, %f46;
	ld.global.f32 	%f50, [%rd29+12];
	add.s64 	%rd33, %rd32, %rd30;
	ld.global.f32 	%f51, [%rd33];
	fma.rn.f32 	%f67, %f50, %f51, %f49;
	add.s32 	%r32, %r32, 4;
$L__BB0_7:
	setp.eq.s32 	%p6, %r13, 0;
	@%p6 bra 	$L__BB0_12;
	setp.eq.s32 	%p7, %r13, 1;
	@%p7 bra 	$L__BB0_10;
	add.s32 	%r23, %r32, %r3;
	mul.wide.u32 	%rd34, %r23, 4;
	add.s64 	%rd35, %rd2, %rd34;
	ld.global.f32 	%f53, [%rd35];
	mad.lo.s32 	%r24, %r32, %r19, %r1;
	mul.wide.s32 	%rd36, %r24, 4;
	add.s64 	%rd37, %rd1, %rd36;
	ld.global.f32 	%f54, [%rd37];
	fma.rn.f32 	%f55, %f53, %f54, %f67;
	cvt.u64.u32 	%rd38, %r3;
	cvt.u64.u32 	%rd39, %r32;
	add.s64 	%rd40, %rd39, %rd38;
	shl.b64 	%rd41, %rd40, 2;
	add.s64 	%rd42, %rd2, %rd41;
	ld.global.f32 	%f56, [%rd42+4];
	mul.wide.s32 	%rd43, %r19, 4;
	add.s64 	%rd44, %rd37, %rd43;
	ld.global.f32 	%f57, [%rd44];
	fma.rn.f32 	%f67, %f56, %f57, %f55;
	add.s32 	%r32, %r32, 2;
$L__BB0_10:
	and.b32  	%r25, %r18, 1;
	setp.eq.b32 	%p8, %r25, 1;
	not.pred 	%p9, %p8;
	@%p9 bra 	$L__BB0_12;
	add.s32 	%r26, %r32, %r3;
	mul.wide.u32 	%rd45, %r26, 4;
	add.s64 	%rd46, %rd2, %rd45;
	ld.global.f32 	%f58, [%rd46];
	mad.lo.s32 	%r27, %r32, %r19, %r1;
	mul.wide.s32 	%rd47, %r27, 4;
	add.s64 	%rd48, %rd1, %rd47;
	ld.global.f32 	%f59, [%rd48];
	fma.rn.f32 	%f67, %f58, %f59, %f67;
$L__BB0_12:
	cvta.to.global.u64 	%rd49, %rd6;
	mad.lo.s32 	%r28, %r18, %r2, %r1;
	mul.wide.s32 	%rd50, %r28, 4;
	add.s64 	%rd51, %rd49, %rd50;
	st.global.f32 	[%rd51], %f67;
	ret;

}


// ===== COMPILED SASS (sm_100) =====

	.target	sm_100

	.elftype	@"ET_EXEC"


//--------------------- .note.nv.tkinfo           --------------------------
	.section	.note.nv.tkinfo,"",@"SHT_NOTE"
	.sectionflags	@"SHF_NOTE_NV_TKINFO"
	.tkinfo
        /*0018*/ 	.word	0x00000002
        /*0030*/ 	.string	""
        /*0030*/ 	.string	"ptxas"
        /*0030*/ 	.string	"Cuda compilation tools, release 13.0, V13.0.88"
        /*0030*/ 	.string	"Build cuda_13.0.r13.0/compiler.36424714_0"
        /*0030*/ 	.string	"-arch sm_100 -m 64 "



//--------------------- .note.nv.cuinfo           --------------------------
	.section	.note.nv.cuinfo,"",@"SHT_NOTE"
	.sectionflags	@"SHF_NOTE_NV_CUINFO"
        /*0018*/ 	.short	0x0002
        /*001a*/ 	.short	0x0064
        /*001c*/ 	.short	0x0082
	.zero		2


//--------------------- .nv.info                  --------------------------
	.section	.nv.info,"",@"SHT_CUDA_INFO"
	.align	4


	//----- nvinfo : EIATTR_REGCOUNT
	.align		4
        /*0000*/ 	.byte	0x04, 0x2f
        /*0002*/ 	.short	(.L_1 - .L_0)
	.align		4
.L_0:
        /*0004*/ 	.word	index@(_Z9matrixMulPfS_S_ii)
        /*0008*/ 	.word	0x00000020


	//----- nvinfo : EIATTR_FRAME_SIZE
	.align		4
.L_1:
        /*000c*/ 	.byte	0x04, 0x11
        /*000e*/ 	.short	(.L_3 - .L_2)
	.align		4
.L_2:
        /*0010*/ 	.word	index@(_Z9matrixMulPfS_S_ii)
        /*0014*/ 	.word	0x00000000


	//----- nvinfo : EIATTR_MIN_STACK_SIZE
	.align		4
.L_3:
        /*0018*/ 	.byte	0x04, 0x12
        /*001a*/ 	.short	(.L_5 - .L_4)
	.align		4
.L_4:
        /*001c*/ 	.word	index@(_Z9matrixMulPfS_S_ii)
        /*0020*/ 	.word	0x00000000
.L_5:


//--------------------- .nv.compat                --------------------------
	.section	.nv.compat,"",@"SHT_CUDA_COMPAT_INFO"
	.align	4
        /*0000*/ 	.byte	0x02, 0x09, 0x00, 0x00, 0x02, 0x02, 0x01, 0x00, 0x02, 0x05, 0x05, 0x00, 0x03, 0x07, 0x01, 0x01
        /*0010*/ 	.byte	0x02, 0x03, 0x00, 0x00, 0x02, 0x06, 0x01, 0x00, 0x04, 0x0b, 0x08, 0x00, 0x09, 0x00, 0x00, 0x00
        /*0020*/ 	.byte	0x00, 0x00, 0x00, 0x00


//--------------------- .nv.info._Z9matrixMulPfS_S_ii --------------------------
	.section	.nv.info._Z9matrixMulPfS_S_ii,"",@"SHT_CUDA_INFO"
	.sectionflags	@""
	.align	4


	//----- nvinfo : EIATTR_CUDA_API_VERSION
	.align		4
        /*0000*/ 	.byte	0x04, 0x37
        /*0002*/ 	.short	(.L_7 - .L_6)
.L_6:
        /*0004*/ 	.word	0x00000082


	//----- nvinfo : EIATTR_KPARAM_INFO
	.align		4
.L_7:
        /*0008*/ 	.byte	0x04, 0x17
        /*000a*/ 	.short	(.L_9 - .L_8)
.L_8:
        /*000c*/ 	.word	0x00000000
        /*0010*/ 	.short	0x0004
        /*0012*/ 	.short	0x001c
        /*0014*/ 	.byte	0x00, 0xf0, 0x11, 0x00


	//----- nvinfo : EIATTR_KPARAM_INFO
	.align		4
.L_9:
        /*0018*/ 	.byte	0x04, 0x17
        /*001a*/ 	.short	(.L_11 - .L_10)
.L_10:
        /*001c*/ 	.word	0x00000000
        /*0020*/ 	.short	0x0003
        /*0022*/ 	.short	0x0018
        /*0024*/ 	.byte	0x00, 0xf0, 0x11, 0x00


	//----- nvinfo : EIATTR_KPARAM_INFO
	.align		4
.L_11:
        /*0028*/ 	.byte	0x04, 0x17
        /*002a*/ 	.short	(.L_13 - .L_12)
.L_12:
        /*002c*/ 	.word	0x00000000
        /*0030*/ 	.short	0x0002
        /*0032*/ 	.short	0x0010
        /*0034*/ 	.byte	0x00, 0xf5, 0x21, 0x00


	//----- nvinfo : EIATTR_KPARAM_INFO
	.align		4
.L_13:
        /*0038*/ 	.byte	0x04, 0x17
        /*003a*/ 	.short	(.L_15 - .L_14)
.L_14:
        /*003c*/ 	.word	0x00000000
        /*0040*/ 	.short	0x0001
        /*0042*/ 	.short	0x0008
        /*0044*/ 	.byte	0x00, 0xf5, 0x21, 0x00


	//----- nvinfo : EIATTR_KPARAM_INFO
	.align		4
.L_15:
        /*0048*/ 	.byte	0x04, 0x17
        /*004a*/ 	.short	(.L_17 - .L_16)
.L_16:
        /*004c*/ 	.word	0x00000000
        /*0050*/ 	.short	0x0000
        /*0052*/ 	.short	0x0000
        /*0054*/ 	.byte	0x00, 0xf5, 0x21, 0x00


	//----- nvinfo : EIATTR_SPARSE_MMA_MASK
	.align		4
.L_17:
        /*0058*/ 	.byte	0x03, 0x50
        /*005a*/ 	.short	0x0000


	//----- nvinfo : EIATTR_MAXREG_COUNT
	.align		4
        /*005c*/ 	.byte	0x03, 0x1b
        /*005e*/ 	.short	0x00ff


	//----- nvinfo : EIATTR_MERCURY_ISA_VERSION
	.align		4
        /*0060*/ 	.byte	0x03, 0x5f
        /*0062*/ 	.short	0x0101


	//----- nvinfo : EIATTR_VRC_CTA_INIT_COUNT
	.align		4
        /*0064*/ 	.byte	0x02, 0x4a
	.zero		1
	.zero		1


	//----- nvinfo : EIATTR_EXIT_INSTR_OFFSETS
	.align		4
        /*0068*/ 	.byte	0x04, 0x1c
        /*006a*/ 	.short	(.L_19 - .L_18)


	//   ....[0]....
.L_18:
        /*006c*/ 	.word	0x00000880


	//----- nvinfo : EIATTR_CBANK_PARAM_SIZE
	.align		4
.L_19:
        /*0070*/ 	.byte	0x03, 0x19
        /*0072*/ 	.short	0x0020


	//----- nvinfo : EIATTR_PARAM_CBANK
	.align		4
        /*0074*/ 	.byte	0x04, 0x0a
        /*0076*/ 	.short	(.L_21 - .L_20)
	.align		4
.L_20:
        /*0078*/ 	.word	index@(.nv.constant0._Z9matrixMulPfS_S_ii)
        /*007c*/ 	.short	0x0380
        /*007e*/ 	.short	0x0020


	//----- nvinfo : EIATTR_SW_WAR
	.align		4
.L_21:
        /*0080*/ 	.byte	0x04, 0x36
        /*0082*/ 	.short	(.L_23 - .L_22)
.L_22:
        /*0084*/ 	.word	0x00000008
.L_23:


//--------------------- .nv.callgraph             --------------------------
	.section	.nv.callgraph,"",@"SHT_CUDA_CALLGRAPH"
	.align	4
	.sectionentsize	8
	.align		4
        /*0000*/ 	.word	0x00000000
	.align		4
        /*0004*/ 	.word	0xffffffff
	.align		4
        /*0008*/ 	.word	0x00000000
	.align		4
        /*000c*/ 	.word	0xfffffffe
	.align		4
        /*0010*/ 	.word	0x00000000
	.align		4
        /*0014*/ 	.word	0xfffffffd
	.align		4
        /*0018*/ 	.word	0x00000000
	.align		4
        /*001c*/ 	.word	0xfffffffc


//--------------------- .text._Z9matrixMulPfS_S_ii --------------------------
	.section	.text._Z9matrixMulPfS_S_ii,"ax",@progbits
	.align	128
        .global         _Z9matrixMulPfS_S_ii
        .type           _Z9matrixMulPfS_S_ii,@function
        .size           _Z9matrixMulPfS_S_ii,(.L_x_5 - _Z9matrixMulPfS_S_ii)
        .other          _Z9matrixMulPfS_S_ii,@"STO_CUDA_ENTRY STV_DEFAULT"
_Z9matrixMulPfS_S_ii:
.text._Z9matrixMulPfS_S_ii:
[----:B------:R-:W-:Y:S08]  /*0000*/  LDC R1, c[0x0][0x37c] ;  /* 0x0000df00ff017b82 */ /* 0x000ff00000000800 */
[----:B------:R-:W0:Y:S01]  /*0010*/  LDC R0, c[0x0][0x398] ;  /* 0x0000e600ff007b82 */ /* 0x000e220000000800 */
[----:B------:R-:W1:Y:S01]  /*0020*/  S2R R17, SR_TID.X ;  /* 0x0000000000117919 */ /* 0x000e620000002100 */
[----:B------:R-:W2:Y:S01]  /*0030*/  LDCU.64 UR4, c[0x0][0x358] ;  /* 0x00006b00ff0477ac */ /* 0x000ea20008000a00 */
[----:B------:R-:W-:Y:S01]  /*0040*/  HFMA2 R29, -RZ, RZ, 0, 0 ;  /* 0x00000000ff1d7431 */ /* 0x000fe200000001ff */
[----:B------:R-:W3:Y:S01]  /*0050*/  S2R R19, SR_TID.Y ;  /* 0x0000000000137919 */ /* 0x000ee20000002200 */
[----:B0-----:R-:W-:-:S13]  /*0060*/  ISETP.GE.AND P0, PT, R0, 0x1, PT ;  /* 0x000000010000780c */ /* 0x001fda0003f06270 */
[----:B-123--:R-:W-:Y:S05]  /*0070*/  @!P0 BRA `(.L_x_0) ;  /* 0x0000000400f08947 */ /* 0x00efea0003800000 */
[C---:B------:R-:W-:Y:S01]  /*0080*/  ISETP.GE.U32.AND P1, PT, R0.reuse, 0x8, PT ;  /* 0x000000080000780c */ /* 0x040fe20003f26070 */
[----:B------:R-:W-:Y:S01]  /*0090*/  IMAD R18, R19, R0, RZ ;  /* 0x0000000013127224 */ /* 0x000fe200078e02ff */
[----:B------:R-:W-:Y:S02]  /*00a0*/  LOP3.LUT R24, R0, 0x7, RZ, 0xc0, !PT ;  /* 0x0000000700187812 */ /* 0x000fe400078ec0ff */
[----:B------:R-:W-:Y:S02]  /*00b0*/  MOV R29, RZ ;  /* 0x000000ff001d7202 */ /* 0x000fe40000000f00 */
[----:B------:R-:W-:Y:S02]  /*00c0*/  ISETP.NE.AND P0, PT, R24, RZ, PT ;  /* 0x000000ff1800720c */ /* 0x000fe40003f05270 */
[----:B------:R-:W-:-:S05]  /*00d0*/  MOV R21, RZ ;  /* 0x000000ff00157202 */ /* 0x000fca0000000f00 */
[----:B------:R-:W-:Y:S06]  /*00e0*/  @!P1 BRA `(.L_x_1) ;  /* 0x0000000000c89947 */ /* 0x000fec0003800000 */
[----:B------:R-:W0:Y:S01]  /*00f0*/  LDC.64 R2, c[0x0][0x380] ;  /* 0x0000e000ff027b82 */ /* 0x000e220000000a00 */
[----:B------:R-:W-:Y:S02]  /*0100*/  LOP3.LUT R21, R0, 0x7ffffff8, RZ, 0xc0, !PT ;  /* 0x7ffffff800157812 */ /* 0x000fe400078ec0ff */
[----:B------:R-:W-:Y:S02]  /*0110*/  MOV R29, RZ ;  /* 0x000000ff001d7202 */ /* 0x000fe40000000f00 */
[----:B------:R-:W-:Y:S02]  /*0120*/  MOV R20, R17 ;  /* 0x0000001100147202 */ /* 0x000fe40000000f00 */
[----:B------:R-:W-:Y:S01]  /*0130*/  IADD3 R16, PT, PT, -R21, RZ, RZ ;  /* 0x000000ff15107210 */ /* 0x000fe20007ffe1ff */
[----:B0-----:R-:W-:-:S03]  /*0140*/  IMAD.WIDE.U32 R2, R18, 0x4, R2 ;  /* 0x0000000412027825 */ /* 0x001fc600078e0002 */
[----:B------:R-:W-:-:S04]  /*0150*/  IADD3 R5, P1, PT, R2, 0x10, RZ ;  /* 0x0000001002057810 */ /* 0x000fc80007f3e0ff */
[----:B------:R-:W-:-:S09]  /*0160*/  IADD3.X R4, PT, PT, RZ, R3, RZ, P1, !PT ;  /* 0x00000003ff047210 */ /* 0x000fd20000ffe4ff */
.L_x_2:
[----:B------:R-:W0:Y:S01]  /*0170*/  LDC.64 R14, c[0x0][0x388] ;  /* 0x0000e200ff0e7b82 */ /* 0x000e220000000a00 */
[----:B------:R-:W-:Y:S02]  /*0180*/  MOV R2, R5 ;  /* 0x0000000500027202 */ /* 0x000fe40000000f00 */
[----:B------:R-:W-:-:S05]  /*0190*/  MOV R3, R4 ;  /* 0x0000000400037202 */ /* 0x000fca0000000f00 */
[----:B------:R-:W2:Y:S01]  /*01a0*/  LDG.E R12, desc[UR4][R2.64+-0x10] ;  /* 0xfffff004020c7981 */ /* 0x000ea2000c1e1900 */
[----:B------:R-:W1:Y:S03]  /*01b0*/  LDC R23, c[0x0][0x39c] ;  /* 0x0000e700ff177b82 */ /* 0x000e660000000800 */
[----:B------:R-:W3:Y:S04]  /*01c0*/  LDG.E R22, desc[UR4][R2.64+-0xc] ;  /* 0xfffff40402167981 */ /* 0x000ee8000c1e1900 */
[----:B------:R-:W4:Y:S04]  /*01d0*/  LDG.E R27, desc[UR4][R2.64+-0x8] ;  /* 0xfffff804021b7981 */ /* 0x000f28000c1e1900 */
[----:B------:R-:W5:Y:S01]  /*01e0*/  LDG.E R26, desc[UR4][R2.64+-0x4] ;  /* 0xfffffc04021a7981 */ /* 0x000f62000c1e1900 */
[----:B0-----:R-:W-:-:S05]  /*01f0*/  IMAD.WIDE R14, R20, 0x4, R14 ;  /* 0x00000004140e7825 */ /* 0x001fca00078e020e */
[----:B------:R1:W2:Y:S02]  /*0200*/  LDG.E R13, desc[UR4][R14.64] ;  /* 0x000000040e0d7981 */ /* 0x0002a4000c1e1900 */
[----:B-1----:R-:W-:-:S05]  /*0210*/  IMAD.WIDE R14, R23, 0x4, R14 ;  /* 0x00000004170e7825 */ /* 0x002fca00078e020e */
[----:B------:R0:W3:Y:S01]  /*0220*/  LDG.E R25, desc[UR4][R14.64] ;  /* 0x000000040e197981 */ /* 0x0000e2000c1e1900 */
[----:B------:R-:W-:-:S04]  /*0230*/  IMAD.WIDE R10, R23, 0x4, R14 ;  /* 0x00000004170a7825 */ /* 0x000fc800078e020e */
[C---:B------:R-:W-:Y:S02]  /*0240*/  IMAD.WIDE R8, R23.reuse, 0x4, R10 ;  /* 0x0000000417087825 */ /* 0x040fe400078e020a */
[----:B------:R-:W4:Y:S02]  /*0250*/  LDG.E R10, desc[UR4][R10.64] ;  /* 0x000000040a0a7981 */ /* 0x000f24000c1e1900 */
[C---:B------:R-:W-:Y:S02]  /*0260*/  IMAD.WIDE R4, R23.reuse, 0x4, R8 ;  /* 0x0000000417047825 */ /* 0x040fe400078e0208 */
[----:B------:R-:W5:Y:S02]  /*0270*/  LDG.E R9, desc[UR4][R8.64] ;  /* 0x0000000408097981 */ /* 0x000f64000c1e1900 */
[C---:B------:R-:W-:Y:S02]  /*0280*/  IMAD.WIDE R6, R23.reuse, 0x4, R4 ;  /* 0x0000000417067825 */ /* 0x040fe400078e0204 */
[----:B------:R-:W5:Y:S04]  /*0290*/  LDG.E R11, desc[UR4][R2.64+0x4] ;  /* 0x00000404020b7981 */ /* 0x000f68000c1e1900 */
[----:B------:R-:W5:Y:S04]  /*02a0*/  LDG.E R4, desc[UR4][R4.64] ;  /* 0x0000000404047981 */ /* 0x000f68000c1e1900 */
[----:B------:R-:W5:Y:S04]  /*02b0*/  LDG.E R8, desc[UR4][R2.64+0xc] ;  /* 0x00000c0402087981 */ /* 0x000f68000c1e1900 */
[----:B------:R-:W5:Y:S01]  /*02c0*/  LDG.E R5, desc[UR4][R2.64] ;  /* 0x0000000402057981 */ /* 0x000f62000c1e1900 */
[----:B--2---:R-:W-:Y:S01]  /*02d0*/  FFMA R29, R12, R13, R29 ;  /* 0x0000000d0c1d7223 */ /* 0x004fe2000000001d */
[----:B------:R-:W-:-:S02]  /*02e0*/  IMAD.WIDE R12, R23, 0x4, R6 ;  /* 0x00000004170c7825 */ /* 0x000fc400078e0206 */
[----:B------:R-:W2:Y:S02]  /*02f0*/  LDG.E R6, desc[UR4][R6.64] ;  /* 0x0000000406067981 */ /* 0x000ea4000c1e1900 */
[----:B0-----:R-:W-:Y:S02]  /*0300*/  IMAD.WIDE R14, R23, 0x4, R12 ;  /* 0x00000004170e7825 */ /* 0x001fe400078e020c */
[----:B------:R-:W2:Y:S04]  /*0310*/  LDG.E R28, desc[UR4][R12.64] ;  /* 0x000000040c1c7981 */ /* 0x000ea8000c1e1900 */
[----:B------:R-:W2:Y:S04]  /*0320*/  LDG.E R7, desc[UR4][R2.64+0x8] ;  /* 0x0000080402077981 */ /* 0x000ea8000c1e1900 */
[----:B------:R-:W2:Y:S01]  /*0330*/  LDG.E R15, desc[UR4][R14.64] ;  /* 0x000000040e0f7981 */ /* 0x000ea2000c1e1900 */
[----:B---3--:R-:W-:Y:S01]  /*0340*/  FFMA R22, R22, R25, R29 ;  /* 0x0000001916167223 */ /* 0x008fe2000000001d */
[----:B------:R-:W-:-:S03]  /*0350*/  IADD3 R16, PT, PT, R16, 0x8, RZ ;  /* 0x0000000810107810 */ /* 0x000fc60007ffe0ff */
[----:B----4-:R-:W-:Y:S01]  /*0360*/  FFMA R27, R27, R10, R22 ;  /* 0x0000000a1b1b7223 */ /* 0x010fe20000000016 */
[----:B------:R-:W-:-:S03]  /*0370*/  ISETP.NE.AND P1, PT, R16, RZ, PT ;  /* 0x000000ff1000720c */ /* 0x000fc60003f25270 */
[----:B-----5:R-:W-:Y:S01]  /*0380*/  FFMA R26, R26, R9, R27 ;  /* 0x000000091a1a7223 */ /* 0x020fe2000000001b */
[----:B------:R-:W-:-:S03]  /*0390*/  LEA R20, R23, R20, 0x3 ;  /* 0x0000001417147211 */ /* 0x000fc600078e18ff */
[----:B------:R-:W-:Y:S01]  /*03a0*/  FFMA R4, R5, R4, R26 ;  /* 0x0000000405047223 */ /* 0x000fe2000000001a */
[----:B------:R-:W-:-:S03]  /*03b0*/  IADD3 R5, P2, PT, R2, 0x20, RZ ;  /* 0x0000002002057810 */ /* 0x000fc60007f5e0ff */
[----:B--2---:R-:W-:-:S04]  /*03c0*/  FFMA R4, R11, R6, R4 ;  /* 0x000000060b047223 */ /* 0x004fc80000000004 */
[----:B------:R-:W-:Y:S01]  /*03d0*/  FFMA R7, R7, R28, R4 ;  /* 0x0000001c07077223 */ /* 0x000fe20000000004 */
[----:B------:R-:W-:-:S03]  /*03e0*/  IADD3.X R4, PT, PT, RZ, R3, RZ, P2, !PT ;  /* 0x00000003ff047210 */ /* 0x000fc600017fe4ff */
[----:B------:R-:W-:Y:S01]  /*03f0*/  FFMA R29, R8, R15, R7 ;  /* 0x0000000f081d7223 */ /* 0x000fe20000000007 */
[----:B------:R-:W-:Y:S06]  /*0400*/  @P1 BRA `(.L_x_2) ;  /* 0xfffffffc00581947 */ /* 0x000fec000383ffff */
.L_x_1:
[----:B------:R-:W-:Y:S05]  /*0410*/  @!P0 BRA `(.L_x_0) ;  /* 0x0000000400088947 */ /* 0x000fea0003800000 */
[----:B------:R-:W-:Y:S02]  /*0420*/  ISETP.GE.U32.AND P1, PT, R24, 0x4, PT ;  /* 0x000000041800780c */ /* 0x000fe40003f26070 */
[----:B------:R-:W-:-:S04]  /*0430*/  LOP3.LUT R14, R0, 0x3, RZ, 0xc0, !PT ;  /* 0x00000003000e7812 */ /* 0x000fc800078ec0ff */
[----:B------:R-:W-:-:S07]  /*0440*/  ISETP.NE.AND P0, PT, R14, RZ, PT ;  /* 0x000000ff0e00720c */ /* 0x000fce0003f05270 */
[----:B------:R-:W-:Y:S06]  /*0450*/  @!P1 BRA `(.L_x_3) ;  /* 0x0000000000709947 */ /* 0x000fec0003800000 */
[----:B------:R-:W0:Y:S01]  /*0460*/  LDC R11, c[0x0][0x39c] ;  /* 0x0000e700ff0b7b82 */ /* 0x000e220000000800 */
[----:B------:R-:W1:Y:S01]  /*0470*/  LDCU.64 UR6, c[0x0][0x380] ;  /* 0x00007000ff0677ac */ /* 0x000e620008000a00 */
[CC--:B------:R-:W-:Y:S02]  /*0480*/  IADD3 R3, PT, PT, R18.reuse, R21.reuse, RZ ;  /* 0x0000001512037210 */ /* 0x0c0fe40007ffe0ff */
[----:B------:R-:W-:-:S04]  /*0490*/  IADD3 R8, P1, PT, R18, R21, RZ ;  /* 0x0000001512087210 */ /* 0x000fc80007f3e0ff */
[----:B------:R-:W2:Y:S08]  /*04a0*/  LDC.64 R4, c[0x0][0x388] ;  /* 0x0000e200ff047b82 */ /* 0x000eb00000000a00 */
[----:B------:R-:W3:Y:S01]  /*04b0*/  LDC.64 R12, c[0x0][0x380] ;  /* 0x0000e000ff0c7b82 */ /* 0x000ee20000000a00 */
[----:B0-----:R-:W-:-:S04]  /*04c0*/  IMAD R7, R21, R11, R17 ;  /* 0x0000000b15077224 */ /* 0x001fc800078e0211 */
[----:B--2---:R-:W-:-:S04]  /*04d0*/  IMAD.WIDE R4, R7, 0x4, R4 ;  /* 0x0000000407047825 */ /* 0x004fc800078e0204 */
[----:B------:R-:W-:Y:S02]  /*04e0*/  IMAD.WIDE R6, R11, 0x4, R4 ;  /* 0x000000040b067825 */ /* 0x000fe400078e0204 */
[----:B------:R-:W2:Y:S02]  /*04f0*/  LDG.E R4, desc[UR4][R4.64] ;  /* 0x0000000404047981 */ /* 0x000ea4000c1e1900 */
[----:B---3--:R-:W-:Y:S01]  /*0500*/  IMAD.WIDE.U32 R12, R3, 0x4, R12 ;  /* 0x00000004030c7825 */ /* 0x008fe200078e000c */
[----:B------:R-:W-:Y:S02]  /*0510*/  IADD3.X R3, PT, PT, RZ, RZ, RZ, P1, !PT ;  /* 0x000000ffff037210 */ /* 0x000fe40000ffe4ff */
[----:B-1----:R-:W-:-:S03]  /*0520*/  LEA R2, P1, R8, UR6, 0x2 ;  /* 0x0000000608027c11 */ /* 0x002fc6000f8210ff */
[----:B------:R-:W2:Y:S01]  /*0530*/  LDG.E R12, desc[UR4][R12.64] ;  /* 0x000000040c0c7981 */ /* 0x000ea2000c1e1900 */
[----:B------:R-:W-:Y:S01]  /*0540*/  LEA.HI.X R3, R8, UR7, R3, 0x2, P1 ;  /* 0x0000000708037c11 */ /* 0x000fe200088f1403 */
[C---:B------:R-:W-:Y:S02]  /*0550*/  IMAD.WIDE R8, R11.reuse, 0x4, R6 ;  /* 0x000000040b087825 */ /* 0x040fe400078e0206 */
[----:B------:R-:W3:Y:S04]  /*0560*/  LDG.E R6, desc[UR4][R6.64] ;  /* 0x0000000406067981 */ /* 0x000ee8000c1e1900 */
[----:B------:R-:W3:Y:S01]  /*0570*/  LDG.E R16, desc[UR4][R2.64+0x4] ;  /* 0x0000040402107981 */ /* 0x000ee2000c1e1900 */
[----:B------:R-:W-:-:S03]  /*0580*/  IMAD.WIDE R10, R11, 0x4, R8 ;  /* 0x000000040b0a7825 */ /* 0x000fc600078e0208 */
[----:B------:R-:W4:Y:S04]  /*0590*/  LDG.E R20, desc[UR4][R8.64] ;  /* 0x0000000408147981 */ /* 0x000f28000c1e1900 */
[----:B------:R-:W4:Y:S04]  /*05a0*/  LDG.E R15, desc[UR4][R2.64+0x8] ;  /* 0x00000804020f7981 */ /* 0x000f28000c1e1900 */
[----:B------:R-:W5:Y:S04]  /*05b0*/  LDG.E R22, desc[UR4][R2.64+0xc] ;  /* 0x00000c0402167981 */ /* 0x000f68000c1e1900 */
[----:B------:R-:W5:Y:S01]  /*05c0*/  LDG.E R10, desc[UR4][R10.64] ;  /* 0x000000040a0a7981 */ /* 0x000f62000c1e1900 */
[----:B------:R-:W-:Y:S01]  /*05d0*/  IADD3 R21, PT, PT, R21, 0x4, RZ ;  /* 0x0000000415157810 */ /* 0x000fe20007ffe0ff */
[----:B--2---:R-:W-:-:S04]  /*05e0*/  FFMA R29, R12, R4, R29 ;  /* 0x000000040c1d7223 */ /* 0x004fc8000000001d */
[----:B---3--:R-:W-:-:S04]  /*05f0*/  FFMA R16, R16, R6, R29 ;  /* 0x0000000610107223 */ /* 0x008fc8000000001d */
[----:B----4-:R-:W-:-:S04]  /*0600*/  FFMA R15, R15, R20, R16 ;  /* 0x000000140f0f7223 */ /* 0x010fc80000000010 */
[----:B-----5:R-:W-:-:S07]  /*0610*/  FFMA R29, R22, R10, R15 ;  /* 0x0000000a161d7223 */ /* 0x020fce000000000f */
.L_x_3:
[----:B------:R-:W-:Y:S05]  /*0620*/  @!P0 BRA `(.L_x_0) ;  /* 0x0000000000848947 */ /* 0x000fea0003800000 */
[----:B------:R-:W-:Y:S01]  /*0630*/  ISETP.NE.AND P1, PT, R14, 0x1, PT ;  /* 0x000000010e00780c */ /* 0x000fe20003f25270 */
[----:B------:R-:W0:Y:S01]  /*0640*/  LDC.64 R10, c[0x0][0x380] ;  /* 0x0000e000ff0a7b82 */ /* 0x000e220000000a00 */
[----:B------:R-:W-:-:S04]  /*0650*/  LOP3.LUT R2, R0, 0x1, RZ, 0xc0, !PT ;  /* 0x0000000100027812 */ /* 0x000fc800078ec0ff */
[----:B------:R-:W-:-:S03]  /*0660*/  ISETP.NE.U32.AND P0, PT, R2, 0x1, PT ;  /* 0x000000010200780c */ /* 0x000fc60003f05070 */
[----:B------:R-:W1:Y:S04]  /*0670*/  LDC.64 R8, c[0x0][0x388] ;  /* 0x0000e200ff087b82 */ /* 0x000e680000000a00 */
[CC--:B------:R-:W-:Y:S02]  /*0680*/  @P1 IADD3 R13, PT, PT, R18.reuse, R21.reuse, RZ ;  /* 0x00000015120d1210 */ /* 0x0c0fe40007ffe0ff */
[----:B------:R-:W-:Y:S02]  /*0690*/  @P1 IADD3 R16, P2, PT, R18, R21, RZ ;  /* 0x0000001512101210 */ /* 0x000fe40007f5e0ff */
[----:B------:R-:W2:Y:S08]  /*06a0*/  @P1 LDC R12, c[0x0][0x39c] ;  /* 0x0000e700ff0c1b82 */ /* 0x000eb00000000800 */
[----:B------:R-:W3:Y:S01]  /*06b0*/  @P1 LDC.64 R6, c[0x0][0x380] ;  /* 0x0000e000ff061b82 */ /* 0x000ee20000000a00 */
[----:B0-----:R-:W-:Y:S01]  /*06c0*/  @P1 IMAD.WIDE.U32 R10, R13, 0x4, R10 ;  /* 0x000000040d0a1825 */ /* 0x001fe200078e000a */
[----:B------:R-:W-:-:S05]  /*06d0*/  @P1 IADD3.X R13, PT, PT, RZ, RZ, RZ, P2, !PT ;  /* 0x000000ffff0d1210 */ /* 0x000fca00017fe4ff */
[----:B------:R-:W4:Y:S01]  /*06e0*/  @P1 LDG.E R10, desc[UR4][R10.64] ;  /* 0x000000040a0a1981 */ /* 0x000f22000c1e1900 */
[----:B------:R-:W0:Y:S08]  /*06f0*/  @!P0 LDC R14, c[0x0][0x39c] ;  /* 0x0000e700ff0e8b82 */ /* 0x000e300000000800 */
[----:B------:R-:W5:Y:S01]  /*0700*/  LDC.64 R2, c[0x0][0x380] ;  /* 0x0000e000ff027b82 */ /* 0x000f620000000a00 */
[C---:B--2---:R-:W-:Y:S01]  /*0710*/  @P1 IMAD R15, R21.reuse, R12, R17 ;  /* 0x0000000c150f1224 */ /* 0x044fe200078e0211 */
[----:B------:R-:W-:-:S03]  /*0720*/  @P1 IADD3 R21, PT, PT, R21, 0x2, RZ ;  /* 0x0000000215151810 */ /* 0x000fc60007ffe0ff */
[----:B-1----:R-:W-:-:S03]  /*0730*/  @P1 IMAD.WIDE R8, R15, 0x4, R8 ;  /* 0x000000040f081825 */ /* 0x002fc600078e0208 */
[----:B------:R-:W1:Y:S01]  /*0740*/  LDC.64 R4, c[0x0][0x388] ;  /* 0x0000e200ff047b82 */ /* 0x000e620000000a00 */
[----:B---3--:R-:W-:Y:S02]  /*0750*/  @P1 LEA R6, P2, R16, R6, 0x2 ;  /* 0x0000000610061211 */ /* 0x008fe400078410ff */
[----:B------:R-:W-:Y:S02]  /*0760*/  @!P0 IADD3 R15, PT, PT, R18, R21, RZ ;  /* 0x00000015120f8210 */ /* 0x000fe40007ffe0ff */
[----:B------:R-:W-:Y:S01]  /*0770*/  @P1 LEA.HI.X R7, R16, R7, R13, 0x2, P2 ;  /* 0x0000000710071211 */ /* 0x000fe200010f140d */
[----:B------:R-:W-:Y:S01]  /*0780*/  @P1 IMAD.WIDE R12, R12, 0x4, R8 ;  /* 0x000000040c0c1825 */ /* 0x000fe200078e0208 */
[----:B------:R-:W4:Y:S03]  /*0790*/  @P1 LDG.E R16, desc[UR4][R8.64] ;  /* 0x0000000408101981 */ /* 0x000f26000c1e1900 */
[----:B0-----:R-:W-:Y:S01]  /*07a0*/  @!P0 IMAD R21, R21, R14, R17 ;  /* 0x0000000e15158224 */ /* 0x001fe200078e0211 */
[----:B------:R-:W2:Y:S04]  /*07b0*/  @P1 LDG.E R7, desc[UR4][R6.64+0x4] ;  /* 0x0000040406071981 */ /* 0x000ea8000c1e1900 */
[----:B------:R-:W2:Y:S01]  /*07c0*/  @P1 LDG.E R12, desc[UR4][R12.64] ;  /* 0x000000040c0c1981 */ /* 0x000ea2000c1e1900 */
[----:B-----5:R-:W-:-:S06]  /*07d0*/  @!P0 IMAD.WIDE.U32 R2, R15, 0x4, R2 ;  /* 0x000000040f028825 */ /* 0x020fcc00078e0002 */
[----:B------:R-:W3:Y:S01]  /*07e0*/  @!P0 LDG.E R2, desc[UR4][R2.64] ;  /* 0x0000000402028981 */ /* 0x000ee2000c1e1900 */
[----:B-1----:R-:W-:-:S06]  /*07f0*/  @!P0 IMAD.WIDE R4, R21, 0x4, R4 ;  /* 0x0000000415048825 */ /* 0x002fcc00078e0204 */
[----:B------:R-:W3:Y:S01]  /*0800*/  @!P0 LDG.E R4, desc[UR4][R4.64] ;  /* 0x0000000404048981 */ /* 0x000ee2000c1e1900 */
[----:B----4-:R-:W-:-:S04]  /*0810*/  @P1 FFMA R10, R10, R16, R29 ;  /* 0x000000100a0a1223 */ /* 0x010fc8000000001d */
[----:B--2---:R-:W-:-:S04]  /*0820*/  @P1 FFMA R29, R7, R12, R10 ;  /* 0x0000000c071d1223 */ /* 0x004fc8000000000a */
[----:B---3--:R-:W-:-:S07]  /*0830*/  @!P0 FFMA R29, R2, R4, R29 ;  /* 0x00000004021d8223 */ /* 0x008fce000000001d */
.L_x_0:
[----:B------:R-:W0:Y:S01]  /*0840*/  LDC.64 R2, c[0x0][0x390] ;  /* 0x0000e400ff027b82 */ /* 0x000e220000000a00 */
[----:B------:R-:W-:-:S04]  /*0850*/  IMAD R17, R19, R0, R17 ;  /* 0x0000000013117224 */ /* 0x000fc800078e0211 */
[----:B0-----:R-:W-:-:S05]  /*0860*/  IMAD.WIDE R2, R17, 0x4, R2 ;  /* 0x0000000411027825 */ /* 0x001fca00078e0202 */
[----:B------:R-:W-:Y:S01]  /*0870*/  STG.E desc[UR4][R2.64], R29 ;  /* 0x0000001d02007986 */ /* 0x000fe2000c101904 */
[----:B------:R-:W-:Y:S05]  /*0880*/  EXIT ;  /* 0x000000000000794d */ /* 0x000fea0003800000 */
.L_x_4:
[----:B------:R-:W-:-:S00]  /*0890*/  BRA `(.L_x_4) ;  /* 0xfffffffc00fc7947 */ /* 0x000fc0000383ffff */
[----:B------:R-:W-:-:S00]  /*08a0*/  NOP ;  /* 0x0000000000007918 */ /* 0x000fc00000000000 */
        /* <DEDUP_REMOVED lines=13> */
.L_x_5:


//--------------------- .nv.shared.reserved.0     --------------------------
	.section	.nv.shared.reserved.0,"aw",@nobits
	.weak		__nv_reservedSMEM_offset_0_alias
	.size		__nv_reservedSMEM_offset_0_alias, 0, 64
	.other		__nv_reservedSMEM_offset_0_alias,@"STO_CUDA_RESERVED_SHARED STV_DEFAULT"
__nv_reservedSMEM_offset_0_alias:
	.zero		0
	.zero		64


//--------------------- .nv.constant0._Z9matrixMulPfS_S_ii --------------------------
	.section	.nv.constant0._Z9matrixMulPfS_S_ii,"a",@progbits
	.sectionflags	@""
	.align	4
.nv.constant0._Z9matrixMulPfS_S_ii:
	.zero		928


//--------------------- SYMBOLS --------------------------

	.type		.nv.reservedSmem.offset0,@object
	.size		.nv.reservedSmem.offset0,0x4
